	.headerflags	@"EF_CUDA_TEXMODE_UNIFIED EF_CUDA_64BIT_ADDRESS EF_CUDA_ACCELERATORS EF_CUDA_SM90 EF_CUDA_VIRTUAL_SM(EF_CUDA_SM90)"
	.elftype	@"ET_EXEC"


//--------------------- .nv.info                  --------------------------
	.section	.nv.info,"",@"SHT_CUDA_INFO"
	.align	4


	//----- nvinfo : EIATTR_REGCOUNT
	.align		4
        /*0000*/ 	.byte	0x04, 0x2f
        /*0002*/ 	.short	(.L_1 - .L_0)
	.align		4
.L_0:
        /*0004*/ 	.word	index@(triton_poi_fused_mul_2)
        /*0008*/ 	.word	0x0000000e


	//----- nvinfo : EIATTR_MIN_STACK_SIZE
	.align		4
.L_1:
        /*000c*/ 	.byte	0x04, 0x12
        /*000e*/ 	.short	(.L_3 - .L_2)
	.align		4
.L_2:
        /*0010*/ 	.word	index@(triton_poi_fused_mul_2)
        /*0014*/ 	.word	0x00000000


	//----- nvinfo : EIATTR_FRAME_SIZE
	.align		4
.L_3:
        /*0018*/ 	.byte	0x04, 0x11
        /*001a*/ 	.short	(.L_5 - .L_4)
	.align		4
.L_4:
        /*001c*/ 	.word	index@(triton_poi_fused_mul_2)
        /*0020*/ 	.word	0x00000000


	//----- nvinfo : EIATTR_MIN_STACK_SIZE
	.align		4
.L_5:
        /*0024*/ 	.byte	0x04, 0x12
        /*0026*/ 	.short	(.L_7 - .L_6)
	.align		4
.L_6:
        /*0028*/ 	.word	index@(triton_poi_fused_mul_2)
        /*002c*/ 	.word	0x00000000
.L_7:


//--------------------- .nv.info.triton_poi_fused_mul_2 --------------------------
	.section	.nv.info.triton_poi_fused_mul_2,"",@"SHT_CUDA_INFO"
	.sectionflags	@""
	.align	4


	//----- nvinfo : EIATTR_CUDA_API_VERSION
	.align		4
        /*0000*/ 	.byte	0x04, 0x37
        /*0002*/ 	.short	(.L_9 - .L_8)
.L_8:
        /*0004*/ 	.word	0x0000007c


	//----- nvinfo : EIATTR_KPARAM_INFO
	.align		4
.L_9:
        /*0008*/ 	.byte	0x04, 0x17
        /*000a*/ 	.short	(.L_11 - .L_10)
.L_10:
        /*000c*/ 	.word	0x00000000
        /*0010*/ 	.short	0x0003
        /*0012*/ 	.short	0x0018
        /*0014*/ 	.byte	0x00, 0xf0, 0x11, 0x00


	//----- nvinfo : EIATTR_KPARAM_INFO
	.align		4
.L_11:
        /*0018*/ 	.byte	0x04, 0x17
        /*001a*/ 	.short	(.L_13 - .L_12)
.L_12:
        /*001c*/ 	.word	0x00000000
        /*0020*/ 	.short	0x0002
        /*0022*/ 	.short	0x0010
        /*0024*/ 	.byte	0x00, 0xf4, 0x21, 0x00


	//----- nvinfo : EIATTR_KPARAM_INFO
	.align		4
.L_13:
        /*0028*/ 	.byte	0x04, 0x17
        /*002a*/ 	.short	(.L_15 - .L_14)
.L_14:
        /*002c*/ 	.word	0x00000000
        /*0030*/ 	.short	0x0001
        /*0032*/ 	.short	0x0008
        /*0034*/ 	.byte	0x00, 0xf4, 0x21, 0x00


	//----- nvinfo : EIATTR_KPARAM_INFO
	.align		4
.L_15:
        /*0038*/ 	.byte	0x04, 0x17
        /*003a*/ 	.short	(.L_17 - .L_16)
.L_16:
        /*003c*/ 	.word	0x00000000
        /*0040*/ 	.short	0x0000
        /*0042*/ 	.short	0x0000
        /*0044*/ 	.byte	0x00, 0xf4, 0x21, 0x00


	//----- nvinfo : EIATTR_SPARSE_MMA_MASK
	.align		4
.L_17:
        /*0048*/ 	.byte	0x03, 0x50
        /*004a*/ 	.short	0x0000


	//----- nvinfo : EIATTR_MAXREG_COUNT
	.align		4
        /*004c*/ 	.byte	0x03, 0x1b
        /*004e*/ 	.short	0x00ff


	//----- nvinfo : EIATTR_EXIT_INSTR_OFFSETS
	.align		4
        /*0050*/ 	.byte	0x04, 0x1c
        /*0052*/ 	.short	(.L_19 - .L_18)


	//   ....[0]....
.L_18:
        /*0054*/ 	.word	0x00000140


	//   ....[1]....
        /*0058*/ 	.word	0x00000160


	//----- nvinfo : EIATTR_REQNTID
	.align		4
.L_19:
        /*005c*/ 	.byte	0x04, 0x10
        /*005e*/ 	.short	(.L_21 - .L_20)
.L_20:
        /*0060*/ 	.word	0x00000020
        /*0064*/ 	.word	0x00000001
        /*0068*/ 	.word	0x00000001


	//----- nvinfo : EIATTR_CBANK_PARAM_SIZE
	.align		4
.L_21:
        /*006c*/ 	.byte	0x03, 0x19
        /*006e*/ 	.short	0x001c


	//----- nvinfo : EIATTR_PARAM_CBANK
	.align		4
        /*0070*/ 	.byte	0x04, 0x0a
        /*0072*/ 	.short	(.L_23 - .L_22)
	.align		4
.L_22:
        /*0074*/ 	.word	index@(.nv.constant0.triton_poi_fused_mul_2)
        /*0078*/ 	.short	0x0210
        /*007a*/ 	.short	0x001c


	//----- nvinfo : EIATTR_SW_WAR
	.align		4
.L_23:
        /*007c*/ 	.byte	0x04, 0x36
        /*007e*/ 	.short	(.L_25 - .L_24)
.L_24:
        /*0080*/ 	.word	0x00000008
.L_25:


//--------------------- .nv.callgraph             --------------------------
	.section	.nv.callgraph,"",@"SHT_CUDA_CALLGRAPH"
	.align	4
	.sectionentsize	8
	.align		4
        /*0000*/ 	.word	0x00000000
	.align		4
        /*0004*/ 	.word	0xffffffff
	.align		4
        /*0008*/ 	.word	0x00000000
	.align		4
        /*000c*/ 	.word	0xfffffffe
	.align		4
        /*0010*/ 	.word	0x00000000
	.align		4
        /*0014*/ 	.word	0xfffffffd
	.align		4
        /*0018*/ 	.word	0x00000000
	.align		4
        /*001c*/ 	.word	0xfffffffc


//--------------------- .text.triton_poi_fused_mul_2 --------------------------
	.section	.text.triton_poi_fused_mul_2,"ax",@progbits
	.align	128
        .global         triton_poi_fused_mul_2
        .type           triton_poi_fused_mul_2,@function
        .size           triton_poi_fused_mul_2,(.L_x_1 - triton_poi_fused_mul_2)
        .other          triton_poi_fused_mul_2,@"STO_CUDA_ENTRY STV_DEFAULT"
triton_poi_fused_mul_2:
.text.triton_poi_fused_mul_2:
[----:B------:R-:W0:Y:S02]  /*0000*/  LDC R1, c[0x0][0x28] ;  /* 0x00000a00ff017b82 */ /* 0x000e240000000800 */
[----:B------:R-:W1:Y:S01]  /*0010*/  S2R R8, SR_TID.X ;  /* 0x0000000000087919 */ /* 0x000e620000002100 */
[----:B------:R-:W2:Y:S01]  /*0020*/  LDC.64 R2, c[0x0][0x210] ;  /* 0x00008400ff027b82 */ /* 0x000ea20000000a00 */
[----:B------:R-:W-:Y:S01]  /*0030*/  MOV R11, RZ ;  /* 0x000000ff000b7202 */ /* 0x000fe20000000f00 */
[----:B------:R-:W-:Y:S01]  /*0040*/  ULDC.64 UR4, c[0x0][0x208] ;  /* 0x0000820000047ab9 */ /* 0x000fe20000000a00 */
[----:B------:R-:W3:Y:S05]  /*0050*/  S2R R9, SR_CTAID.X ;  /* 0x0000000000097919 */ /* 0x000eea0000002500 */
[----:B------:R-:W4:Y:S08]  /*0060*/  LDC.64 R4, c[0x0][0x218] ;  /* 0x00008600ff047b82 */ /* 0x000f300000000a00 */
[----:B------:R-:W5:Y:S01]  /*0070*/  LDC.64 R6, c[0x0][0x220] ;  /* 0x00008800ff067b82 */ /* 0x000f620000000a00 */
[----:B-1----:R-:W-:-:S04]  /*0080*/  LOP3.LUT R0, R8, 0x3, RZ, 0xc0, !PT ;  /* 0x0000000308007812 */ /* 0x002fc800078ec0ff */
[----:B---3--:R-:W-:Y:S01]  /*0090*/  LEA R9, R9, R0, 0x2 ;  /* 0x0000000009097211 */ /* 0x008fe200078e10ff */
[----:B------:R-:W-:-:S03]  /*00a0*/  HFMA2.MMA R0, -RZ, RZ, 0, 0 ;  /* 0x00000000ff007435 */ /* 0x000fc600000001ff */
[C---:B------:R-:W-:Y:S01]  /*00b0*/  ISETP.GE.AND P0, PT, R9.reuse, 0x4, PT ;  /* 0x000000040900780c */ /* 0x040fe20003f06270 */
[----:B--2---:R-:W-:-:S04]  /*00c0*/  IMAD.WIDE R2, R9, 0x4, R2 ;  /* 0x0000000409027825 */ /* 0x004fc800078e0202 */
[----:B----4-:R-:W-:-:S08]  /*00d0*/  IMAD.WIDE R4, R9, 0x4, R4 ;  /* 0x0000000409047825 */ /* 0x010fd000078e0204 */
[----:B------:R-:W2:Y:S04]  /*00e0*/  @!P0 LDG.E R0, desc[UR4][R2.64] ;  /* 0x0000000402008981 */ /* 0x000ea8000c1e1900 */
[----:B------:R-:W2:Y:S01]  /*00f0*/  @!P0 LDG.E R11, desc[UR4][R4.64] ;  /* 0x00000004040b8981 */ /* 0x000ea2000c1e1900 */
[----:B------:R-:W-:Y:S01]  /*0100*/  LOP3.LUT P0, RZ, R8, 0x1c, RZ, 0xc0, !PT ;  /* 0x0000001c08ff7812 */ /* 0x000fe2000780c0ff */
[----:B-----5:R-:W-:-:S03]  /*0110*/  IMAD.WIDE R6, R9, 0x4, R6 ;  /* 0x0000000409067825 */ /* 0x020fc600078e0206 */
[----:B------:R-:W-:Y:S01]  /*0120*/  ISETP.LT.AND P0, PT, R9, 0x4, !P0 ;  /* 0x000000040900780c */ /* 0x000fe20004701270 */
[----:B--2---:R-:W-:-:S12]  /*0130*/  FMUL R11, R11, R0 ;  /* 0x000000000b0b7220 */ /* 0x004fd80000400000 */
[----:B------:R-:W-:Y:S05]  /*0140*/  @!P0 EXIT ;  /* 0x000000000000894d */ /* 0x000fea0003800000 */
[----:B------:R-:W-:Y:S01]  /*0150*/  STG.E desc[UR4][R6.64], R11 ;  /* 0x0000000b06007986 */ /* 0x000fe2000c101904 */
[----:B------:R-:W-:Y:S05]  /*0160*/  EXIT ;  /* 0x000000000000794d */ /* 0x000fea0003800000 */
.L_x_0:
[----:B------:R-:W-:-:S00]  /*0170*/  BRA `(.L_x_0) ;  /* 0xfffffffc00fc7947 */ /* 0x000fc0000383ffff */
[----:B------:R-:W-:-:S00]  /*0180*/  NOP ;  /* 0x0000000000007918 */ /* 0x000fc00000000000 */
[----:B------:R-:W-:-:S00]  /*0190*/  NOP ;  /* 0x0000000000007918 */ /* 0x000fc00000000000 */
[----:B------:R-:W-:-:S00]  /*01a0*/  NOP ;  /* 0x0000000000007918 */ /* 0x000fc00000000000 */
[----:B------:R-:W-:-:S00]  /*01b0*/  NOP ;  /* 0x0000000000007918 */ /* 0x000fc00000000000 */
[----:B------:R-:W-:-:S00]  /*01c0*/  NOP ;  /* 0x0000000000007918 */ /* 0x000fc00000000000 */
[----:B------:R-:W-:-:S00]  /*01d0*/  NOP ;  /* 0x0000000000007918 */ /* 0x000fc00000000000 */
[----:B------:R-:W-:-:S00]  /*01e0*/  NOP ;  /* 0x0000000000007918 */ /* 0x000fc00000000000 */
[----:B------:R-:W-:-:S00]  /*01f0*/  NOP ;  /* 0x0000000000007918 */ /* 0x000fc00000000000 */
.L_x_1:


//--------------------- .nv.constant0.triton_poi_fused_mul_2 --------------------------
	.section	.nv.constant0.triton_poi_fused_mul_2,"a",@progbits
	.sectionflags	@""
	.align	4
.nv.constant0.triton_poi_fused_mul_2:
	.zero		556
